//
// Generated by NVIDIA NVVM Compiler
//
// Compiler Build ID: CL-36424714
// Cuda compilation tools, release 13.0, V13.0.88
// Based on NVVM 20.0.0
//

.version 9.0
.target sm_100
.address_size 64

	// .globl	_Z16histogram_kernelPjS_jj
// _ZZ16histogram_kernelPjS_jjE9localBins has been demoted

.visible .entry _Z16histogram_kernelPjS_jj(
	.param .u64 .ptr .align 1 _Z16histogram_kernelPjS_jj_param_0,
	.param .u64 .ptr .align 1 _Z16histogram_kernelPjS_jj_param_1,
	.param .u32 _Z16histogram_kernelPjS_jj_param_2,
	.param .u32 _Z16histogram_kernelPjS_jj_param_3
)
{
	.reg .pred 	%p<2>;
	.reg .b32 	%r<17>;
	.reg .b64 	%rd<9>;
	// demoted variable
	.shared .align 4 .b8 _ZZ16histogram_kernelPjS_jjE9localBins[16384];
	ld.param.u64 	%rd1, [_Z16histogram_kernelPjS_jj_param_0];
	ld.param.u64 	%rd2, [_Z16histogram_kernelPjS_jj_param_1];
	ld.param.u32 	%r4, [_Z16histogram_kernelPjS_jj_param_2];
	mov.u32 	%r5, %ctaid.x;
	mov.u32 	%r6, %ntid.x;
	mov.u32 	%r1, %tid.x;
	mad.lo.s32 	%r2, %r5, %r6, %r1;
	shl.b32 	%r7, %r1, 2;
	mov.u32 	%r8, _ZZ16histogram_kernelPjS_jjE9localBins;
	add.s32 	%r3, %r8, %r7;
	mov.b32 	%r9, 0;
	st.shared.u32 	[%r3], %r9;
	bar.sync 	0;
	setp.ge.u32 	%p1, %r2, %r4;
	@%p1 bra 	$L__BB0_2;
	cvta.to.global.u64 	%rd3, %rd1;
	mul.wide.s32 	%rd4, %r2, 4;
	add.s64 	%rd5, %rd3, %rd4;
	ld.global.u32 	%r10, [%rd5];
	shl.b32 	%r11, %r10, 2;
	add.s32 	%r13, %r8, %r11;
	atom.shared.add.u32 	%r14, [%r13], 1;
$L__BB0_2:
	cvta.to.global.u64 	%rd6, %rd2;
	bar.sync 	0;
	mul.wide.u32 	%rd7, %r1, 4;
	add.s64 	%rd8, %rd6, %rd7;
	ld.shared.u32 	%r15, [%r3];
	atom.global.add.u32 	%r16, [%rd8], %r15;
	ret;

}
	// .globl	_Z14convert_kernelPjj
.visible .entry _Z14convert_kernelPjj(
	.param .u64 .ptr .align 1 _Z14convert_kernelPjj_param_0,
	.param .u32 _Z14convert_kernelPjj_param_1
)
{
	.reg .pred 	%p<3>;
	.reg .b32 	%r<8>;
	.reg .b64 	%rd<5>;

	ld.param.u64 	%rd2, [_Z14convert_kernelPjj_param_0];
	ld.param.u32 	%r2, [_Z14convert_kernelPjj_param_1];
	mov.u32 	%r3, %ctaid.x;
	mov.u32 	%r4, %ntid.x;
	mov.u32 	%r5, %tid.x;
	mad.lo.s32 	%r1, %r3, %r4, %r5;
	setp.ge.u32 	%p1, %r1, %r2;
	@%p1 bra 	$L__BB1_3;
	cvta.to.global.u64 	%rd3, %rd2;
	mul.wide.s32 	%rd4, %r1, 4;
	add.s64 	%rd1, %rd3, %rd4;
	ld.global.u32 	%r6, [%rd1];
	setp.lt.u32 	%p2, %r6, 128;
	@%p2 bra 	$L__BB1_3;
	mov.b32 	%r7, 127;
	st.global.u32 	[%rd1], %r7;
$L__BB1_3:
	ret;

}


// ===== COMPILED SASS (sm_100) =====

	.target	sm_100

	.elftype	@"ET_EXEC"


//--------------------- .note.nv.tkinfo           --------------------------
	.section	.note.nv.tkinfo,"",@"SHT_NOTE"
	.sectionflags	@"SHF_NOTE_NV_TKINFO"
	.tkinfo
        /*0018*/ 	.word	0x00000002
        /*0030*/ 	.string	""
        /*0030*/ 	.string	"ptxas"
        /*0030*/ 	.string	"Cuda compilation tools, release 13.0, V13.0.88"
        /*0030*/ 	.string	"Build cuda_13.0.r13.0/compiler.36424714_0"
        /*0030*/ 	.string	"-arch sm_100 -m 64 "



//--------------------- .note.nv.cuinfo           --------------------------
	.section	.note.nv.cuinfo,"",@"SHT_NOTE"
	.sectionflags	@"SHF_NOTE_NV_CUINFO"
        /*0018*/ 	.short	0x0002
        /*001a*/ 	.short	0x0064
        /*001c*/ 	.short	0x0082
	.zero		2


//--------------------- .nv.info                  --------------------------
	.section	.nv.info,"",@"SHT_CUDA_INFO"
	.align	4


	//----- nvinfo : EIATTR_REGCOUNT
	.align		4
        /*0000*/ 	.byte	0x04, 0x2f
        /*0002*/ 	.short	(.L_1 - .L_0)
	.align		4
.L_0:
        /*0004*/ 	.word	index@(_Z16histogram_kernelPjS_jj)
        /*0008*/ 	.word	0x00000009


	//----- nvinfo : EIATTR_FRAME_SIZE
	.align		4
.L_1:
        /*000c*/ 	.byte	0x04, 0x11
        /*000e*/ 	.short	(.L_3 - .L_2)
	.align		4
.L_2:
        /*0010*/ 	.word	index@(_Z16histogram_kernelPjS_jj)
        /*0014*/ 	.word	0x00000000


	//----- nvinfo : EIATTR_REGCOUNT
	.align		4
.L_3:
        /*0018*/ 	.byte	0x04, 0x2f
        /*001a*/ 	.short	(.L_5 - .L_4)
	.align		4
.L_4:
        /*001c*/ 	.word	index@(_Z14convert_kernelPjj)
        /*0020*/ 	.word	0x00000008


	//----- nvinfo : EIATTR_FRAME_SIZE
	.align		4
.L_5:
        /*0024*/ 	.byte	0x04, 0x11
        /*0026*/ 	.short	(.L_7 - .L_6)
	.align		4
.L_6:
        /*0028*/ 	.word	index@(_Z14convert_kernelPjj)
        /*002c*/ 	.word	0x00000000


	//----- nvinfo : EIATTR_MIN_STACK_SIZE
	.align		4
.L_7:
        /*0030*/ 	.byte	0x04, 0x12
        /*0032*/ 	.short	(.L_9 - .L_8)
	.align		4
.L_8:
        /*0034*/ 	.word	index@(_Z14convert_kernelPjj)
        /*0038*/ 	.word	0x00000000


	//----- nvinfo : EIATTR_MIN_STACK_SIZE
	.align		4
.L_9:
        /*003c*/ 	.byte	0x04, 0x12
        /*003e*/ 	.short	(.L_11 - .L_10)
	.align		4
.L_10:
        /*0040*/ 	.word	index@(_Z16histogram_kernelPjS_jj)
        /*0044*/ 	.word	0x00000000
.L_11:


//--------------------- .nv.compat                --------------------------
	.section	.nv.compat,"",@"SHT_CUDA_COMPAT_INFO"
	.align	4
        /*0000*/ 	.byte	0x02, 0x09, 0x00, 0x00, 0x02, 0x02, 0x01, 0x00, 0x02, 0x05, 0x05, 0x00, 0x03, 0x07, 0x01, 0x01
        /*0010*/ 	.byte	0x02, 0x03, 0x00, 0x00, 0x02, 0x06, 0x01, 0x00, 0x04, 0x0b, 0x08, 0x00, 0x09, 0x00, 0x00, 0x00
        /*0020*/ 	.byte	0x00, 0x00, 0x00, 0x00


//--------------------- .nv.info._Z14convert_kernelPjj --------------------------
	.section	.nv.info._Z14convert_kernelPjj,"",@"SHT_CUDA_INFO"
	.sectionflags	@""
	.align	4


	//----- nvinfo : EIATTR_CUDA_API_VERSION
	.align		4
        /*0000*/ 	.byte	0x04, 0x37
        /*0002*/ 	.short	(.L_13 - .L_12)
.L_12:
        /*0004*/ 	.word	0x00000082


	//----- nvinfo : EIATTR_KPARAM_INFO
	.align		4
.L_13:
        /*0008*/ 	.byte	0x04, 0x17
        /*000a*/ 	.short	(.L_15 - .L_14)
.L_14:
        /*000c*/ 	.word	0x00000000
        /*0010*/ 	.short	0x0001
        /*0012*/ 	.short	0x0008
        /*0014*/ 	.byte	0x00, 0xf0, 0x11, 0x00


	//----- nvinfo : EIATTR_KPARAM_INFO
	.align		4
.L_15:
        /*0018*/ 	.byte	0x04, 0x17
        /*001a*/ 	.short	(.L_17 - .L_16)
.L_16:
        /*001c*/ 	.word	0x00000000
        /*0020*/ 	.short	0x0000
        /*0022*/ 	.short	0x0000
        /*0024*/ 	.byte	0x00, 0xf5, 0x21, 0x00


	//----- nvinfo : EIATTR_SPARSE_MMA_MASK
	.align		4
.L_17:
        /*0028*/ 	.byte	0x03, 0x50
        /*002a*/ 	.short	0x0000


	//----- nvinfo : EIATTR_MAXREG_COUNT
	.align		4
        /*002c*/ 	.byte	0x03, 0x1b
        /*002e*/ 	.short	0x00ff


	//----- nvinfo : EIATTR_MERCURY_ISA_VERSION
	.align		4
        /*0030*/ 	.byte	0x03, 0x5f
        /*0032*/ 	.short	0x0101


	//----- nvinfo : EIATTR_VRC_CTA_INIT_COUNT
	.align		4
        /*0034*/ 	.byte	0x02, 0x4a
	.zero		1
	.zero		1


	//----- nvinfo : EIATTR_EXIT_INSTR_OFFSETS
	.align		4
        /*0038*/ 	.byte	0x04, 0x1c
        /*003a*/ 	.short	(.L_19 - .L_18)


	//   ....[0]....
.L_18:
        /*003c*/ 	.word	0x00000070


	//   ....[1]....
        /*0040*/ 	.word	0x000000d0


	//   ....[2]....
        /*0044*/ 	.word	0x00000100


	//----- nvinfo : EIATTR_CBANK_PARAM_SIZE
	.align		4
.L_19:
        /*0048*/ 	.byte	0x03, 0x19
        /*004a*/ 	.short	0x000c


	//----- nvinfo : EIATTR_PARAM_CBANK
	.align		4
        /*004c*/ 	.byte	0x04, 0x0a
        /*004e*/ 	.short	(.L_21 - .L_20)
	.align		4
.L_20:
        /*0050*/ 	.word	index@(.nv.constant0._Z14convert_kernelPjj)
        /*0054*/ 	.short	0x0380
        /*0056*/ 	.short	0x000c


	//----- nvinfo : EIATTR_SW_WAR
	.align		4
.L_21:
        /*0058*/ 	.byte	0x04, 0x36
        /*005a*/ 	.short	(.L_23 - .L_22)
.L_22:
        /*005c*/ 	.word	0x00000008
.L_23:


//--------------------- .nv.info._Z16histogram_kernelPjS_jj --------------------------
	.section	.nv.info._Z16histogram_kernelPjS_jj,"",@"SHT_CUDA_INFO"
	.sectionflags	@""
	.align	4


	//----- nvinfo : EIATTR_CUDA_API_VERSION
	.align		4
        /*0000*/ 	.byte	0x04, 0x37
        /*0002*/ 	.short	(.L_25 - .L_24)
.L_24:
        /*0004*/ 	.word	0x00000082


	//----- nvinfo : EIATTR_KPARAM_INFO
	.align		4
.L_25:
        /*0008*/ 	.byte	0x04, 0x17
        /*000a*/ 	.short	(.L_27 - .L_26)
.L_26:
        /*000c*/ 	.word	0x00000000
        /*0010*/ 	.short	0x0003
        /*0012*/ 	.short	0x0014
        /*0014*/ 	.byte	0x00, 0xf0, 0x11, 0x00


	//----- nvinfo : EIATTR_KPARAM_INFO
	.align		4
.L_27:
        /*0018*/ 	.byte	0x04, 0x17
        /*001a*/ 	.short	(.L_29 - .L_28)
.L_28:
        /*001c*/ 	.word	0x00000000
        /*0020*/ 	.short	0x0002
        /*0022*/ 	.short	0x0010
        /*0024*/ 	.byte	0x00, 0xf0, 0x11, 0x00


	//----- nvinfo : EIATTR_KPARAM_INFO
	.align		4
.L_29:
        /*0028*/ 	.byte	0x04, 0x17
        /*002a*/ 	.short	(.L_31 - .L_30)
.L_30:
        /*002c*/ 	.word	0x00000000
        /*0030*/ 	.short	0x0001
        /*0032*/ 	.short	0x0008
        /*0034*/ 	.byte	0x00, 0xf5, 0x21, 0x00


	//----- nvinfo : EIATTR_KPARAM_INFO
	.align		4
.L_31:
        /*0038*/ 	.byte	0x04, 0x17
        /*003a*/ 	.short	(.L_33 - .L_32)
.L_32:
        /*003c*/ 	.word	0x00000000
        /*0040*/ 	.short	0x0000
        /*0042*/ 	.short	0x0000
        /*0044*/ 	.byte	0x00, 0xf5, 0x21, 0x00


	//----- nvinfo : EIATTR_SPARSE_MMA_MASK
	.align		4
.L_33:
        /*0048*/ 	.byte	0x03, 0x50
        /*004a*/ 	.short	0x0000


	//----- nvinfo : EIATTR_MAXREG_COUNT
	.align		4
        /*004c*/ 	.byte	0x03, 0x1b
        /*004e*/ 	.short	0x00ff


	//----- nvinfo : EIATTR_NUM_BARRIERS
	.align		4
        /*0050*/ 	.byte	0x02, 0x4c
        /*0052*/ 	.byte	0x01
	.zero		1


	//----- nvinfo : EIATTR_MERCURY_ISA_VERSION
	.align		4
        /*0054*/ 	.byte	0x03, 0x5f
        /*0056*/ 	.short	0x0101


	//----- nvinfo : EIATTR_VRC_CTA_INIT_COUNT
	.align		4
        /*0058*/ 	.byte	0x02, 0x4a
	.zero		1
	.zero		1


	//----- nvinfo : EIATTR_EXIT_INSTR_OFFSETS
	.align		4
        /*005c*/ 	.byte	0x04, 0x1c
        /*005e*/ 	.short	(.L_35 - .L_34)


	//   ....[0]....
.L_34:
        /*0060*/ 	.word	0x000001b0


	//----- nvinfo : EIATTR_CRS_STACK_SIZE
	.align		4
.L_35:
        /*0064*/ 	.byte	0x04, 0x1e
        /*0066*/ 	.short	(.L_37 - .L_36)
.L_36:
        /*0068*/ 	.word	0x00000000


	//----- nvinfo : EIATTR_CBANK_PARAM_SIZE
	.align		4
.L_37:
        /*006c*/ 	.byte	0x03, 0x19
        /*006e*/ 	.short	0x0018


	//----- nvinfo : EIATTR_PARAM_CBANK
	.align		4
        /*0070*/ 	.byte	0x04, 0x0a
        /*0072*/ 	.short	(.L_39 - .L_38)
	.align		4
.L_38:
        /*0074*/ 	.word	index@(.nv.constant0._Z16histogram_kernelPjS_jj)
        /*0078*/ 	.short	0x0380
        /*007a*/ 	.short	0x0018


	//----- nvinfo : EIATTR_SW_WAR
	.align		4
.L_39:
        /*007c*/ 	.byte	0x04, 0x36
        /*007e*/ 	.short	(.L_41 - .L_40)
.L_40:
        /*0080*/ 	.word	0x00000008
.L_41:


//--------------------- .nv.callgraph             --------------------------
	.section	.nv.callgraph,"",@"SHT_CUDA_CALLGRAPH"
	.align	4
	.sectionentsize	8
	.align		4
        /*0000*/ 	.word	0x00000000
	.align		4
        /*0004*/ 	.word	0xffffffff
	.align		4
        /*0008*/ 	.word	0x00000000
	.align		4
        /*000c*/ 	.word	0xfffffffe
	.align		4
        /*0010*/ 	.word	0x00000000
	.align		4
        /*0014*/ 	.word	0xfffffffd
	.align		4
        /*0018*/ 	.word	0x00000000
	.align		4
        /*001c*/ 	.word	0xfffffffc


//--------------------- .text._Z14convert_kernelPjj --------------------------
	.section	.text._Z14convert_kernelPjj,"ax",@progbits
	.align	128
        .global         _Z14convert_kernelPjj
        .type           _Z14convert_kernelPjj,@function
        .size           _Z14convert_kernelPjj,(.L_x_4 - _Z14convert_kernelPjj)
        .other          _Z14convert_kernelPjj,@"STO_CUDA_ENTRY STV_DEFAULT"
_Z14convert_kernelPjj:
.text._Z14convert_kernelPjj:
[----:B------:R-:W-:Y:S01]  /*0000*/  LDC R1, c[0x0][0x37c] ;  /* 0x0000df00ff017b82 */ /* 0x000fe20000000800 */
[----:B------:R-:W0:Y:S07]  /*0010*/  S2R R0, SR_TID.X ;  /* 0x0000000000007919 */ /* 0x000e2e0000002100 */
[----:B------:R-:W0:Y:S01]  /*0020*/  S2UR UR4, SR_CTAID.X ;  /* 0x00000000000479c3 */ /* 0x000e220000002500 */
[----:B------:R-:W1:Y:S07]  /*0030*/  LDCU UR5, c[0x0][0x388] ;  /* 0x00007100ff0577ac */ /* 0x000e6e0008000800 */
[----:B------:R-:W0:Y:S02]  /*0040*/  LDC R5, c[0x0][0x360] ;  /* 0x0000d800ff057b82 */ /* 0x000e240000000800 */
[----:B0-----:R-:W-:-:S05]  /*0050*/  IMAD R5, R5, UR4, R0 ;  /* 0x0000000405057c24 */ /* 0x001fca000f8e0200 */
[----:B-1----:R-:W-:-:S13]  /*0060*/  ISETP.GE.U32.AND P0, PT, R5, UR5, PT ;  /* 0x0000000505007c0c */ /* 0x002fda000bf06070 */
[----:B------:R-:W-:Y:S05]  /*0070*/  @P0 EXIT ;  /* 0x000000000000094d */ /* 0x000fea0003800000 */
[----:B------:R-:W0:Y:S01]  /*0080*/  LDC.64 R2, c[0x0][0x380] ;  /* 0x0000e000ff027b82 */ /* 0x000e220000000a00 */
[----:B------:R-:W1:Y:S01]  /*0090*/  LDCU.64 UR4, c[0x0][0x358] ;  /* 0x00006b00ff0477ac */ /* 0x000e620008000a00 */
[----:B0-----:R-:W-:-:S05]  /*00a0*/  IMAD.WIDE R2, R5, 0x4, R2 ;  /* 0x0000000405027825 */ /* 0x001fca00078e0202 */
[----:B-1----:R-:W2:Y:S02]  /*00b0*/  LDG.E R0, desc[UR4][R2.64] ;  /* 0x0000000402007981 */ /* 0x002ea4000c1e1900 */
[----:B--2---:R-:W-:-:S13]  /*00c0*/  ISETP.GE.U32.AND P0, PT, R0, 0x80, PT ;  /* 0x000000800000780c */ /* 0x004fda0003f06070 */
[----:B------:R-:W-:Y:S05]  /*00d0*/  @!P0 EXIT ;  /* 0x000000000000894d */ /* 0x000fea0003800000 */
[----:B------:R-:W-:-:S05]  /*00e0*/  HFMA2 R5, -RZ, RZ, 0, 7.569789886474609375e-06 ;  /* 0x0000007fff057431 */ /* 0x000fca00000001ff */
[----:B------:R-:W-:Y:S01]  /*00f0*/  STG.E desc[UR4][R2.64], R5 ;  /* 0x0000000502007986 */ /* 0x000fe2000c101904 */
[----:B------:R-:W-:Y:S05]  /*0100*/  EXIT ;  /* 0x000000000000794d */ /* 0x000fea0003800000 */
.L_x_0:
[----:B------:R-:W-:-:S00]  /*0110*/  BRA `(.L_x_0) ;  /* 0xfffffffc00fc7947 */ /* 0x000fc0000383ffff */
[----:B------:R-:W-:-:S00]  /*0120*/  NOP ;  /* 0x0000000000007918 */ /* 0x000fc00000000000 */
        /* <DEDUP_REMOVED lines=13> */
.L_x_4:


//--------------------- .text._Z16histogram_kernelPjS_jj --------------------------
	.section	.text._Z16histogram_kernelPjS_jj,"ax",@progbits
	.align	128
        .global         _Z16histogram_kernelPjS_jj
        .type           _Z16histogram_kernelPjS_jj,@function
        .size           _Z16histogram_kernelPjS_jj,(.L_x_5 - _Z16histogram_kernelPjS_jj)
        .other          _Z16histogram_kernelPjS_jj,@"STO_CUDA_ENTRY STV_DEFAULT"
_Z16histogram_kernelPjS_jj:
.text._Z16histogram_kernelPjS_jj:
[----:B------:R-:W-:Y:S01]  /*0000*/  LDC R1, c[0x0][0x37c] ;  /* 0x0000df00ff017b82 */ /* 0x000fe20000000800 */
[----:B------:R-:W0:Y:S07]  /*0010*/  S2R R6, SR_TID.X ;  /* 0x0000000000067919 */ /* 0x000e2e0000002100 */
[----:B------:R-:W0:Y:S01]  /*0020*/  S2UR UR6, SR_CTAID.X ;  /* 0x00000000000679c3 */ /* 0x000e220000002500 */
[----:B------:R-:W1:Y:S01]  /*0030*/  LDCU UR7, c[0x0][0x390] ;  /* 0x00007200ff0777ac */ /* 0x000e620008000800 */
[----:B------:R-:W-:Y:S01]  /*0040*/  BSSY.RECONVERGENT B0, `(.L_x_1) ;  /* 0x0000011000007945 */ /* 0x000fe20003800200 */
[----:B------:R-:W-:-:S05]  /*0050*/  UMOV UR4, 0x400 ;  /* 0x0000040000047882 */ /* 0x000fca0000000000 */
[----:B------:R-:W0:Y:S08]  /*0060*/  LDC R5, c[0x0][0x360] ;  /* 0x0000d800ff057b82 */ /* 0x000e300000000800 */
[----:B------:R-:W2:Y:S01]  /*0070*/  S2UR UR5, SR_CgaCtaId ;  /* 0x00000000000579c3 */ /* 0x000ea20000008800 */
[----:B0-----:R-:W-:-:S05]  /*0080*/  IMAD R5, R5, UR6, R6 ;  /* 0x0000000605057c24 */ /* 0x001fca000f8e0206 */
[----:B-1----:R-:W-:Y:S01]  /*0090*/  ISETP.GE.U32.AND P0, PT, R5, UR7, PT ;  /* 0x0000000705007c0c */ /* 0x002fe2000bf06070 */
[----:B------:R-:W0:Y:S01]  /*00a0*/  LDCU.64 UR6, c[0x0][0x358] ;  /* 0x00006b00ff0677ac */ /* 0x000e220008000a00 */
[----:B--2---:R-:W-:-:S06]  /*00b0*/  ULEA UR4, UR5, UR4, 0x18 ;  /* 0x0000000405047291 */ /* 0x004fcc000f8ec0ff */
[----:B------:R-:W-:-:S05]  /*00c0*/  LEA R0, R6, UR4, 0x2 ;  /* 0x0000000406007c11 */ /* 0x000fca000f8e10ff */
[----:B------:R1:W-:Y:S01]  /*00d0*/  STS [R0], RZ ;  /* 0x000000ff00007388 */ /* 0x0003e20000000800 */
[----:B------:R-:W-:Y:S06]  /*00e0*/  BAR.SYNC.DEFER_BLOCKING 0x0 ;  /* 0x0000000000007b1d */ /* 0x000fec0000010000 */
[----:B------:R-:W-:Y:S05]  /*00f0*/  @P0 BRA `(.L_x_2) ;  /* 0x0000000000140947 */ /* 0x000fea0003800000 */
[----:B------:R-:W2:Y:S02]  /*0100*/  LDC.64 R2, c[0x0][0x380] ;  /* 0x0000e000ff027b82 */ /* 0x000ea40000000a00 */
[----:B--2---:R-:W-:-:S06]  /*0110*/  IMAD.WIDE R2, R5, 0x4, R2 ;  /* 0x0000000405027825 */ /* 0x004fcc00078e0202 */
[----:B0-----:R-:W2:Y:S02]  /*0120*/  LDG.E R2, desc[UR6][R2.64] ;  /* 0x0000000602027981 */ /* 0x001ea4000c1e1900 */
[----:B--2---:R-:W-:-:S05]  /*0130*/  LEA R4, R2, UR4, 0x2 ;  /* 0x0000000402047c11 */ /* 0x004fca000f8e10ff */
[----:B------:R2:W-:Y:S02]  /*0140*/  ATOMS.POPC.INC.32 RZ, [R4+URZ] ;  /* 0x0000000004ff7f8c */ /* 0x0005e4000d8000ff */
.L_x_2:
[----:B0-----:R-:W-:Y:S05]  /*0150*/  BSYNC.RECONVERGENT B0 ;  /* 0x0000000000007941 */ /* 0x001fea0003800200 */
.L_x_1:
[----:B------:R-:W-:Y:S08]  /*0160*/  BAR.SYNC.DEFER_BLOCKING 0x0 ;  /* 0x0000000000007b1d */ /* 0x000ff00000010000 */
[----:B------:R-:W0:Y:S01]  /*0170*/  LDC.64 R2, c[0x0][0x388] ;  /* 0x0000e200ff027b82 */ /* 0x000e220000000a00 */
[----:B------:R-:W3:Y:S01]  /*0180*/  LDS R5, [R0] ;  /* 0x0000000000057984 */ /* 0x000ee20000000800 */
[----:B0-----:R-:W-:-:S05]  /*0190*/  IMAD.WIDE.U32 R2, R6, 0x4, R2 ;  /* 0x0000000406027825 */ /* 0x001fca00078e0002 */
[----:B---3--:R-:W-:Y:S01]  /*01a0*/  REDG.E.ADD.STRONG.GPU desc[UR6][R2.64], R5 ;  /* 0x000000050200798e */ /* 0x008fe2000c12e106 */
[----:B------:R-:W-:Y:S05]  /*01b0*/  EXIT ;  /* 0x000000000000794d */ /* 0x000fea0003800000 */
.L_x_3:
        /* <DEDUP_REMOVED lines=12> */
.L_x_5:


//--------------------- .nv.shared.reserved.0     --------------------------
	.section	.nv.shared.reserved.0,"aw",@nobits
	.weak		__nv_reservedSMEM_offset_0_alias
	.size		__nv_reservedSMEM_offset_0_alias, 0, 64
	.other		__nv_reservedSMEM_offset_0_alias,@"STO_CUDA_RESERVED_SHARED STV_DEFAULT"
__nv_reservedSMEM_offset_0_alias:
	.zero		0
	.zero		64


//--------------------- .nv.shared._Z16histogram_kernelPjS_jj --------------------------
	.section	.nv.shared._Z16histogram_kernelPjS_jj,"aw",@nobits
	.sectionflags	@""
	.align	4
.nv.shared._Z16histogram_kernelPjS_jj:
	.zero		17408


//--------------------- .nv.constant0._Z14convert_kernelPjj --------------------------
	.section	.nv.constant0._Z14convert_kernelPjj,"a",@progbits
	.sectionflags	@""
	.align	4
.nv.constant0._Z14convert_kernelPjj:
	.zero		908


//--------------------- .nv.constant0._Z16histogram_kernelPjS_jj --------------------------
	.section	.nv.constant0._Z16histogram_kernelPjS_jj,"a",@progbits
	.sectionflags	@""
	.align	4
.nv.constant0._Z16histogram_kernelPjS_jj:
	.zero		920


//--------------------- SYMBOLS --------------------------

	.type		.nv.reservedSmem.offset0,@object
	.size		.nv.reservedSmem.offset0,0x4
	.type		.nv.reservedSmem.cap,@object
	.size		.nv.reservedSmem.cap,0x4
